	.headerflags	@"EF_CUDA_TEXMODE_UNIFIED EF_CUDA_64BIT_ADDRESS EF_CUDA_ACCELERATORS EF_CUDA_SM90 EF_CUDA_VIRTUAL_SM(EF_CUDA_SM90)"
	.elftype	@"ET_EXEC"


//--------------------- .nv.info                  --------------------------
	.section	.nv.info,"",@"SHT_CUDA_INFO"
	.align	4


	//----- nvinfo : EIATTR_REGCOUNT
	.align		4
        /*0000*/ 	.byte	0x04, 0x2f
        /*0002*/ 	.short	(.L_3 - .L_2)
	.align		4
.L_2:
        /*0004*/ 	.word	index@(triton_poi_fused__native_batch_norm_legit_no_training_relu_104)
        /*0008*/ 	.word	0x00000012


	//----- nvinfo : EIATTR_MIN_STACK_SIZE
	.align		4
.L_3:
        /*000c*/ 	.byte	0x04, 0x12
        /*000e*/ 	.short	(.L_5 - .L_4)
	.align		4
.L_4:
        /*0010*/ 	.word	index@(triton_poi_fused__native_batch_norm_legit_no_training_relu_104)
        /*0014*/ 	.word	0x00000000


	//----- nvinfo : EIATTR_FRAME_SIZE
	.align		4
.L_5:
        /*0018*/ 	.byte	0x04, 0x11
        /*001a*/ 	.short	(.L_7 - .L_6)
	.align		4
.L_6:
        /*001c*/ 	.word	index@(triton_poi_fused__native_batch_norm_legit_no_training_relu_104)
        /*0020*/ 	.word	0x00000000


	//----- nvinfo : EIATTR_MIN_STACK_SIZE
	.align		4
.L_7:
        /*0024*/ 	.byte	0x04, 0x12
        /*0026*/ 	.short	(.L_9 - .L_8)
	.align		4
.L_8:
        /*0028*/ 	.word	index@(triton_poi_fused__native_batch_norm_legit_no_training_relu_104)
        /*002c*/ 	.word	0x00000000
.L_9:


//--------------------- .nv.info.triton_poi_fused__native_batch_norm_legit_no_training_relu_104 --------------------------
	.section	.nv.info.triton_poi_fused__native_batch_norm_legit_no_training_relu_104,"",@"SHT_CUDA_INFO"
	.sectionflags	@""
	.align	4


	//----- nvinfo : EIATTR_CUDA_API_VERSION
	.align		4
        /*0000*/ 	.byte	0x04, 0x37
        /*0002*/ 	.short	(.L_11 - .L_10)
.L_10:
        /*0004*/ 	.word	0x0000007c


	//----- nvinfo : EIATTR_KPARAM_INFO
	.align		4
.L_11:
        /*0008*/ 	.byte	0x04, 0x17
        /*000a*/ 	.short	(.L_13 - .L_12)
.L_12:
        /*000c*/ 	.word	0x00000000
        /*0010*/ 	.short	0x0006
        /*0012*/ 	.short	0x0030
        /*0014*/ 	.byte	0x00, 0xf0, 0x11, 0x00


	//----- nvinfo : EIATTR_KPARAM_INFO
	.align		4
.L_13:
        /*0018*/ 	.byte	0x04, 0x17
        /*001a*/ 	.short	(.L_15 - .L_14)
.L_14:
        /*001c*/ 	.word	0x00000000
        /*0020*/ 	.short	0x0005
        /*0022*/ 	.short	0x0028
        /*0024*/ 	.byte	0x00, 0xf4, 0x21, 0x00


	//----- nvinfo : EIATTR_KPARAM_INFO
	.align		4
.L_15:
        /*0028*/ 	.byte	0x04, 0x17
        /*002a*/ 	.short	(.L_17 - .L_16)
.L_16:
        /*002c*/ 	.word	0x00000000
        /*0030*/ 	.short	0x0004
        /*0032*/ 	.short	0x0020
        /*0034*/ 	.byte	0x00, 0xf4, 0x21, 0x00


	//----- nvinfo : EIATTR_KPARAM_INFO
	.align		4
.L_17:
        /*0038*/ 	.byte	0x04, 0x17
        /*003a*/ 	.short	(.L_19 - .L_18)
.L_18:
        /*003c*/ 	.word	0x00000000
        /*0040*/ 	.short	0x0003
        /*0042*/ 	.short	0x0018
        /*0044*/ 	.byte	0x00, 0xf4, 0x21, 0x00


	//----- nvinfo : EIATTR_KPARAM_INFO
	.align		4
.L_19:
        /*0048*/ 	.byte	0x04, 0x17
        /*004a*/ 	.short	(.L_21 - .L_20)
.L_20:
        /*004c*/ 	.word	0x00000000
        /*0050*/ 	.short	0x0002
        /*0052*/ 	.short	0x0010
        /*0054*/ 	.byte	0x00, 0xf4, 0x21, 0x00


	//----- nvinfo : EIATTR_KPARAM_INFO
	.align		4
.L_21:
        /*0058*/ 	.byte	0x04, 0x17
        /*005a*/ 	.short	(.L_23 - .L_22)
.L_22:
        /*005c*/ 	.word	0x00000000
        /*0060*/ 	.short	0x0001
        /*0062*/ 	.short	0x0008
        /*0064*/ 	.byte	0x00, 0xf4, 0x21, 0x00


	//----- nvinfo : EIATTR_KPARAM_INFO
	.align		4
.L_23:
        /*0068*/ 	.byte	0x04, 0x17
        /*006a*/ 	.short	(.L_25 - .L_24)
.L_24:
        /*006c*/ 	.word	0x00000000
        /*0070*/ 	.short	0x0000
        /*0072*/ 	.short	0x0000
        /*0074*/ 	.byte	0x00, 0xf4, 0x21, 0x00


	//----- nvinfo : EIATTR_SPARSE_MMA_MASK
	.align		4
.L_25:
        /*0078*/ 	.byte	0x03, 0x50
        /*007a*/ 	.short	0x0000


	//----- nvinfo : EIATTR_MAXREG_COUNT
	.align		4
        /*007c*/ 	.byte	0x03, 0x1b
        /*007e*/ 	.short	0x00ff


	//----- nvinfo : EIATTR_EXIT_INSTR_OFFSETS
	.align		4
        /*0080*/ 	.byte	0x04, 0x1c
        /*0082*/ 	.short	(.L_27 - .L_26)


	//   ....[0]....
.L_26:
        /*0084*/ 	.word	0x00000340


	//   ....[1]....
        /*0088*/ 	.word	0x00000360


	//----- nvinfo : EIATTR_REQNTID
	.align		4
.L_27:
        /*008c*/ 	.byte	0x04, 0x10
        /*008e*/ 	.short	(.L_29 - .L_28)
.L_28:
        /*0090*/ 	.word	0x00000080
        /*0094*/ 	.word	0x00000001
        /*0098*/ 	.word	0x00000001


	//----- nvinfo : EIATTR_CBANK_PARAM_SIZE
	.align		4
.L_29:
        /*009c*/ 	.byte	0x03, 0x19
        /*009e*/ 	.short	0x0034


	//----- nvinfo : EIATTR_PARAM_CBANK
	.align		4
        /*00a0*/ 	.byte	0x04, 0x0a
        /*00a2*/ 	.short	(.L_31 - .L_30)
	.align		4
.L_30:
        /*00a4*/ 	.word	index@(.nv.constant0.triton_poi_fused__native_batch_norm_legit_no_training_relu_104)
        /*00a8*/ 	.short	0x0210
        /*00aa*/ 	.short	0x0034


	//----- nvinfo : EIATTR_SW_WAR
	.align		4
.L_31:
        /*00ac*/ 	.byte	0x04, 0x36
        /*00ae*/ 	.short	(.L_33 - .L_32)
.L_32:
        /*00b0*/ 	.word	0x00000008
.L_33:


//--------------------- .nv.callgraph             --------------------------
	.section	.nv.callgraph,"",@"SHT_CUDA_CALLGRAPH"
	.align	4
	.sectionentsize	8
	.align		4
        /*0000*/ 	.word	0x00000000
	.align		4
        /*0004*/ 	.word	0xffffffff
	.align		4
        /*0008*/ 	.word	0x00000000
	.align		4
        /*000c*/ 	.word	0xfffffffe
	.align		4
        /*0010*/ 	.word	0x00000000
	.align		4
        /*0014*/ 	.word	0xfffffffd
	.align		4
        /*0018*/ 	.word	0x00000000
	.align		4
        /*001c*/ 	.word	0xfffffffc


//--------------------- .nv.constant4             --------------------------
	.section	.nv.constant4,"a",@progbits
	.align	8
	.align		8
.nv.constant4:
        /*0000*/ 	.dword	_$_str
	.align		8
        /*0008*/ 	.dword	_$_str_$_2


//--------------------- .text.triton_poi_fused__native_batch_norm_legit_no_training_relu_104 --------------------------
	.section	.text.triton_poi_fused__native_batch_norm_legit_no_training_relu_104,"ax",@progbits
	.align	128
        .global         triton_poi_fused__native_batch_norm_legit_no_training_relu_104
        .type           triton_poi_fused__native_batch_norm_legit_no_training_relu_104,@function
        .size           triton_poi_fused__native_batch_norm_legit_no_training_relu_104,(.L_x_1 - triton_poi_fused__native_batch_norm_legit_no_training_relu_104)
        .other          triton_poi_fused__native_batch_norm_legit_no_training_relu_104,@"STO_CUDA_ENTRY STV_DEFAULT"
triton_poi_fused__native_batch_norm_legit_no_training_relu_104:
.text.triton_poi_fused__native_batch_norm_legit_no_training_relu_104:
[----:B------:R-:W0:Y:S01]  /*0000*/  LDC R1, c[0x0][0x28] ;  /* 0x00000a00ff017b82 */ /* 0x000e220000000800 */
[----:B------:R-:W1:Y:S07]  /*0010*/  S2R R0, SR_TID.X ;  /* 0x0000000000007919 */ /* 0x000e6e0000002100 */
[----:B------:R-:W2:Y:S01]  /*0020*/  LDC.64 R8, c[0x0][0x220] ;  /* 0x00008800ff087b82 */ /* 0x000ea20000000a00 */
[----:B------:R-:W-:Y:S01]  /*0030*/  MOV R14, RZ ;  /* 0x000000ff000e7202 */ /* 0x000fe20000000f00 */
[----:B------:R-:W-:Y:S01]  /*0040*/  ULDC.64 UR4, c[0x0][0x208] ;  /* 0x0000820000047ab9 */ /* 0x000fe20000000a00 */
[----:B------:R-:W3:Y:S05]  /*0050*/  S2R R3, SR_CTAID.X ;  /* 0x0000000000037919 */ /* 0x000eea0000002500 */
[----:B------:R-:W4:Y:S08]  /*0060*/  LDC.64 R6, c[0x0][0x218] ;  /* 0x00008600ff067b82 */ /* 0x000f300000000a00 */
[----:B------:R-:W5:Y:S08]  /*0070*/  LDC.64 R10, c[0x0][0x228] ;  /* 0x00008a00ff0a7b82 */ /* 0x000f700000000a00 */
[----:B------:R-:W4:Y:S01]  /*0080*/  LDC.64 R12, c[0x0][0x230] ;  /* 0x00008c00ff0c7b82 */ /* 0x000f220000000a00 */
[----:B-1----:R-:W-:-:S02]  /*0090*/  LOP3.LUT R0, R0, 0x7f, RZ, 0xc0, !PT ;  /* 0x0000007f00007812 */ /* 0x002fc400078ec0ff */
[----:B---3--:R-:W-:Y:S02]  /*00a0*/  SHF.R.S32.HI R2, RZ, 0x18, R3 ;  /* 0x00000018ff027819 */ /* 0x008fe40000011403 */
[----:B------:R-:W-:Y:S02]  /*00b0*/  LEA R0, R3, R0, 0x7 ;  /* 0x0000000003007211 */ /* 0x000fe400078e38ff */
[----:B------:R-:W-:Y:S01]  /*00c0*/  SGXT R3, R2, 0x1 ;  /* 0x000000010203781a */ /* 0x000fe20000000200 */
[----:B------:R-:W-:Y:S01]  /*00d0*/  HFMA2.MMA R2, -RZ, RZ, 0, 0 ;  /* 0x00000000ff027435 */ /* 0x000fe200000001ff */
[----:B------:R-:W-:Y:S02]  /*00e0*/  ISETP.GE.AND P0, PT, R0, 0x3e00, PT ;  /* 0x00003e000000780c */ /* 0x000fe40003f06270 */
[----:B------:R-:W-:-:S04]  /*00f0*/  LEA.HI R3, R3, R0, RZ, 0x2 ;  /* 0x0000000003037211 */ /* 0x000fc800078f10ff */
[----:B------:R-:W-:-:S05]  /*0100*/  SHF.R.S32.HI R3, RZ, 0x2, R3 ;  /* 0x00000002ff037819 */ /* 0x000fca0000011403 */
[----:B------:R-:W-:-:S05]  /*0110*/  IMAD.HI R2, R3, -0x7bdef7bd, R2 ;  /* 0x8421084303027827 */ /* 0x000fca00078e0202 */
[----:B------:R-:W-:-:S04]  /*0120*/  SHF.R.U32.HI R5, RZ, 0x1f, R2 ;  /* 0x0000001fff057819 */ /* 0x000fc80000011602 */
[----:B------:R-:W-:-:S05]  /*0130*/  LEA.HI.SX32 R5, R2, R5, 0x17 ;  /* 0x0000000502057211 */ /* 0x000fca00078fbaff */
[----:B------:R-:W-:Y:S02]  /*0140*/  IMAD R15, R5, -0x3e0, R3 ;  /* 0xfffffc20050f7824 */ /* 0x000fe400078e0203 */
[----:B------:R-:W1:Y:S02]  /*0150*/  LDC.64 R4, c[0x0][0x210] ;  /* 0x00008400ff047b82 */ /* 0x000e640000000a00 */
[----:B--2---:R-:W-:-:S05]  /*0160*/  IMAD.WIDE R8, R15, 0x4, R8 ;  /* 0x000000040f087825 */ /* 0x004fca00078e0208 */
[----:B------:R5:W2:Y:S01]  /*0170*/  @!P0 LDG.E.EL R14, desc[UR4][R8.64] ;  /* 0x00000004080e8981 */ /* 0x000aa2000c2e1900 */
[----:B------:R-:W-:Y:S01]  /*0180*/  CS2R R2, SRZ ;  /* 0x0000000000027805 */ /* 0x000fe2000001ff00 */
[----:B----4-:R-:W-:-:S05]  /*0190*/  IMAD.WIDE R6, R15, 0x4, R6 ;  /* 0x000000040f067825 */ /* 0x010fca00078e0206 */
[----:B------:R3:W4:Y:S01]  /*01a0*/  @!P0 LDG.E.EL R3, desc[UR4][R6.64] ;  /* 0x0000000406038981 */ /* 0x000722000c2e1900 */
[----:B-----5:R-:W-:-:S04]  /*01b0*/  IMAD.WIDE R8, R15, 0x4, R10 ;  /* 0x000000040f087825 */ /* 0x020fc800078e020a */
[----:B-1----:R-:W-:-:S05]  /*01c0*/  IMAD.WIDE R4, R0, 0x4, R4 ;  /* 0x0000000400047825 */ /* 0x002fca00078e0204 */
[----:B------:R1:W4:Y:S01]  /*01d0*/  @!P0 LDG.E R2, desc[UR4][R4.64] ;  /* 0x0000000404028981 */ /* 0x000322000c1e1900 */
[----:B0-----:R-:W-:Y:S01]  /*01e0*/  IMAD.WIDE R10, R15, 0x4, R12 ;  /* 0x000000040f0a7825 */ /* 0x001fe200078e020c */
[----:B------:R-:W-:-:S06]  /*01f0*/  CS2R R12, SRZ ;  /* 0x00000000000c7805 */ /* 0x000fcc000001ff00 */
[----:B------:R-:W5:Y:S01]  /*0200*/  @!P0 LDG.E.EL R12, desc[UR4][R8.64] ;  /* 0x00000004080c8981 */ /* 0x000f62000c2e1900 */
[----:B---3--:R-:W-:Y:S01]  /*0210*/  HFMA2.MMA R6, -RZ, RZ, 1.625, 0 ;  /* 0x3e800000ff067435 */ /* 0x008fe200000001ff */
[----:B-1----:R-:W0:Y:S02]  /*0220*/  LDC.64 R4, c[0x0][0x238] ;  /* 0x00008e00ff047b82 */ /* 0x002e240000000a00 */
[----:B------:R-:W5:Y:S01]  /*0230*/  @!P0 LDG.E.EL R13, desc[UR4][R10.64] ;  /* 0x000000040a0d8981 */ /* 0x000f62000c2e1900 */
[----:B--2---:R-:W-:-:S04]  /*0240*/  FADD R14, R14, 9.9999997473787516356e-06 ;  /* 0x3727c5ac0e0e7421 */ /* 0x004fc80000000000 */
[----:B------:R-:W1:Y:S02]  /*0250*/  MUFU.SQRT R15, R14 ;  /* 0x0000000e000f7308 */ /* 0x000e640000002000 */
[C---:B-1----:R-:W-:Y:S02]  /*0260*/  FSETP.GT.AND P1, PT, R15.reuse, 8.50705917302346158658e+37, PT ;  /* 0x7e8000000f00780b */ /* 0x042fe40003f24000 */
[----:B------:R-:W-:-:S11]  /*0270*/  FSETP.GEU.AND P2, PT, R15, 1.175494350822287508e-38, PT ;  /* 0x008000000f00780b */ /* 0x000fd60003f4e000 */
[----:B------:R-:W-:-:S04]  /*0280*/  @P1 FMUL R15, R15, 0.25 ;  /* 0x3e8000000f0f1820 */ /* 0x000fc80000400000 */
[----:B------:R-:W-:-:S06]  /*0290*/  @!P2 FMUL R15, R15, 16777216 ;  /* 0x4b8000000f0fa820 */ /* 0x000fcc0000400000 */
[----:B------:R-:W1:Y:S01]  /*02a0*/  MUFU.RCP R15, R15 ;  /* 0x0000000f000f7308 */ /* 0x000e620000001000 */
[----:B------:R-:W-:Y:S01]  /*02b0*/  FSEL R6, R6, 1, P1 ;  /* 0x3f80000006067808 */ /* 0x000fe20000800000 */
[----:B----4-:R-:W-:-:S04]  /*02c0*/  FADD R2, -R3, R2 ;  /* 0x0000000203027221 */ /* 0x010fc80000000100 */
[----:B------:R-:W-:-:S04]  /*02d0*/  @!P2 FMUL R6, R6, 16777216 ;  /* 0x4b8000000606a820 */ /* 0x000fc80000400000 */
[----:B-1----:R-:W-:-:S04]  /*02e0*/  FMUL R3, R15, R6 ;  /* 0x000000060f037220 */ /* 0x002fc80000400000 */
[----:B------:R-:W-:-:S04]  /*02f0*/  FMUL R2, R2, R3 ;  /* 0x0000000302027220 */ /* 0x000fc80000400000 */
[----:B-----5:R-:W-:Y:S01]  /*0300*/  FFMA R12, R2, R12, R13 ;  /* 0x0000000c020c7223 */ /* 0x020fe2000000000d */
[----:B0-----:R-:W-:-:S04]  /*0310*/  IMAD.WIDE R2, R0, 0x4, R4 ;  /* 0x0000000400027825 */ /* 0x001fc800078e0204 */
[----:B------:R-:W-:-:S04]  /*0320*/  FSETP.GEU.AND P1, PT, R12, RZ, PT ;  /* 0x000000ff0c00720b */ /* 0x000fc80003f2e000 */
[----:B------:R-:W-:Y:S01]  /*0330*/  FSEL R5, R12, RZ, P1 ;  /* 0x000000ff0c057208 */ /* 0x000fe20000800000 */
[----:B------:R-:W-:Y:S08]  /*0340*/  @P0 EXIT ;  /* 0x000000000000094d */ /* 0x000ff00003800000 */
[----:B------:R-:W-:Y:S01]  /*0350*/  STG.E desc[UR4][R2.64], R5 ;  /* 0x0000000502007986 */ /* 0x000fe2000c101904 */
[----:B------:R-:W-:Y:S05]  /*0360*/  EXIT ;  /* 0x000000000000794d */ /* 0x000fea0003800000 */
.L_x_0:
[----:B------:R-:W-:-:S00]  /*0370*/  BRA `(.L_x_0) ;  /* 0xfffffffc00fc7947 */ /* 0x000fc0000383ffff */
[----:B------:R-:W-:-:S00]  /*0380*/  NOP ;  /* 0x0000000000007918 */ /* 0x000fc00000000000 */
[----:B------:R-:W-:-:S00]  /*0390*/  NOP ;  /* 0x0000000000007918 */ /* 0x000fc00000000000 */
[----:B------:R-:W-:-:S00]  /*03a0*/  NOP ;  /* 0x0000000000007918 */ /* 0x000fc00000000000 */
[----:B------:R-:W-:-:S00]  /*03b0*/  NOP ;  /* 0x0000000000007918 */ /* 0x000fc00000000000 */
[----:B------:R-:W-:-:S00]  /*03c0*/  NOP ;  /* 0x0000000000007918 */ /* 0x000fc00000000000 */
[----:B------:R-:W-:-:S00]  /*03d0*/  NOP ;  /* 0x0000000000007918 */ /* 0x000fc00000000000 */
[----:B------:R-:W-:-:S00]  /*03e0*/  NOP ;  /* 0x0000000000007918 */ /* 0x000fc00000000000 */
[----:B------:R-:W-:-:S00]  /*03f0*/  NOP ;  /* 0x0000000000007918 */ /* 0x000fc00000000000 */
.L_x_1:


//--------------------- .nv.global.init           --------------------------
	.section	.nv.global.init,"aw",@progbits
.nv.global.init:
	.type		_$_str,@object
	.size		_$_str,(_$_str_$_2 - _$_str)
_$_str:
        /*0000*/ 	.byte	0x5f, 0x5f, 0x43, 0x55, 0x44, 0x41, 0x5f, 0x46, 0x54, 0x5a, 0x00
	.type		_$_str_$_2,@object
	.size		_$_str_$_2,(.L_1 - _$_str_$_2)
_$_str_$_2:
        /*000b*/ 	.byte	0x5f, 0x5f, 0x43, 0x55, 0x44, 0x41, 0x5f, 0x50, 0x52, 0x45, 0x43, 0x5f, 0x53, 0x51, 0x52, 0x54
        /*001b*/ 	.byte	0x00
.L_1:


//--------------------- .nv.constant0.triton_poi_fused__native_batch_norm_legit_no_training_relu_104 --------------------------
	.section	.nv.constant0.triton_poi_fused__native_batch_norm_legit_no_training_relu_104,"a",@progbits
	.sectionflags	@""
	.align	4
.nv.constant0.triton_poi_fused__native_batch_norm_legit_no_training_relu_104:
	.zero		580
